//
// Generated by NVIDIA NVVM Compiler
//
// Compiler Build ID: CL-36424714
// Cuda compilation tools, release 13.0, V13.0.88
// Based on NVVM 20.0.0
//

.version 9.0
.target sm_100
.address_size 64

	// .globl	_Z4InitxPKdPd

.visible .entry _Z4InitxPKdPd(
	.param .u64 _Z4InitxPKdPd_param_0,
	.param .u64 .ptr .align 1 _Z4InitxPKdPd_param_1,
	.param .u64 .ptr .align 1 _Z4InitxPKdPd_param_2
)
{
	.reg .pred 	%p<2>;
	.reg .b32 	%r<5>;
	.reg .b64 	%rd<10>;
	.reg .b64 	%fd<2>;

	ld.param.u64 	%rd4, [_Z4InitxPKdPd_param_0];
	ld.param.u64 	%rd2, [_Z4InitxPKdPd_param_1];
	ld.param.u64 	%rd3, [_Z4InitxPKdPd_param_2];
	mov.u32 	%r1, %tid.x;
	mov.u32 	%r2, %ntid.x;
	mov.u32 	%r3, %ctaid.x;
	mad.lo.s32 	%r4, %r2, %r3, %r1;
	cvt.u64.u32 	%rd1, %r4;
	setp.le.s64 	%p1, %rd4, %rd1;
	@%p1 bra 	$L__BB0_2;
	cvta.to.global.u64 	%rd5, %rd2;
	cvta.to.global.u64 	%rd6, %rd3;
	shl.b64 	%rd7, %rd1, 3;
	add.s64 	%rd8, %rd5, %rd7;
	ld.global.f64 	%fd1, [%rd8];
	add.s64 	%rd9, %rd6, %rd7;
	st.global.f64 	[%rd9], %fd1;
$L__BB0_2:
	ret;

}


// ===== COMPILED SASS (sm_100) =====

	.target	sm_100

	.elftype	@"ET_EXEC"


//--------------------- .note.nv.tkinfo           --------------------------
	.section	.note.nv.tkinfo,"",@"SHT_NOTE"
	.sectionflags	@"SHF_NOTE_NV_TKINFO"
	.tkinfo
        /*0018*/ 	.word	0x00000002
        /*0030*/ 	.string	""
        /*0030*/ 	.string	"ptxas"
        /*0030*/ 	.string	"Cuda compilation tools, release 13.0, V13.0.88"
        /*0030*/ 	.string	"Build cuda_13.0.r13.0/compiler.36424714_0"
        /*0030*/ 	.string	"-arch sm_100 -m 64 "



//--------------------- .note.nv.cuinfo           --------------------------
	.section	.note.nv.cuinfo,"",@"SHT_NOTE"
	.sectionflags	@"SHF_NOTE_NV_CUINFO"
        /*0018*/ 	.short	0x0002
        /*001a*/ 	.short	0x0064
        /*001c*/ 	.short	0x0082
	.zero		2


//--------------------- .nv.info                  --------------------------
	.section	.nv.info,"",@"SHT_CUDA_INFO"
	.align	4


	//----- nvinfo : EIATTR_REGCOUNT
	.align		4
        /*0000*/ 	.byte	0x04, 0x2f
        /*0002*/ 	.short	(.L_1 - .L_0)
	.align		4
.L_0:
        /*0004*/ 	.word	index@(_Z4InitxPKdPd)
        /*0008*/ 	.word	0x00000008


	//----- nvinfo : EIATTR_FRAME_SIZE
	.align		4
.L_1:
        /*000c*/ 	.byte	0x04, 0x11
        /*000e*/ 	.short	(.L_3 - .L_2)
	.align		4
.L_2:
        /*0010*/ 	.word	index@(_Z4InitxPKdPd)
        /*0014*/ 	.word	0x00000000


	//----- nvinfo : EIATTR_MIN_STACK_SIZE
	.align		4
.L_3:
        /*0018*/ 	.byte	0x04, 0x12
        /*001a*/ 	.short	(.L_5 - .L_4)
	.align		4
.L_4:
        /*001c*/ 	.word	index@(_Z4InitxPKdPd)
        /*0020*/ 	.word	0x00000000
.L_5:


//--------------------- .nv.compat                --------------------------
	.section	.nv.compat,"",@"SHT_CUDA_COMPAT_INFO"
	.align	4
        /*0000*/ 	.byte	0x02, 0x09, 0x00, 0x00, 0x02, 0x02, 0x01, 0x00, 0x02, 0x05, 0x05, 0x00, 0x03, 0x07, 0x01, 0x01
        /*0010*/ 	.byte	0x02, 0x03, 0x00, 0x00, 0x02, 0x06, 0x01, 0x00, 0x04, 0x0b, 0x08, 0x00, 0x09, 0x00, 0x00, 0x00
        /*0020*/ 	.byte	0x00, 0x00, 0x00, 0x00


//--------------------- .nv.info._Z4InitxPKdPd    --------------------------
	.section	.nv.info._Z4InitxPKdPd,"",@"SHT_CUDA_INFO"
	.sectionflags	@""
	.align	4


	//----- nvinfo : EIATTR_CUDA_API_VERSION
	.align		4
        /*0000*/ 	.byte	0x04, 0x37
        /*0002*/ 	.short	(.L_7 - .L_6)
.L_6:
        /*0004*/ 	.word	0x00000082


	//----- nvinfo : EIATTR_KPARAM_INFO
	.align		4
.L_7:
        /*0008*/ 	.byte	0x04, 0x17
        /*000a*/ 	.short	(.L_9 - .L_8)
.L_8:
        /*000c*/ 	.word	0x00000000
        /*0010*/ 	.short	0x0002
        /*0012*/ 	.short	0x0010
        /*0014*/ 	.byte	0x00, 0xf5, 0x21, 0x00


	//----- nvinfo : EIATTR_KPARAM_INFO
	.align		4
.L_9:
        /*0018*/ 	.byte	0x04, 0x17
        /*001a*/ 	.short	(.L_11 - .L_10)
.L_10:
        /*001c*/ 	.word	0x00000000
        /*0020*/ 	.short	0x0001
        /*0022*/ 	.short	0x0008
        /*0024*/ 	.byte	0x00, 0xf5, 0x21, 0x00


	//----- nvinfo : EIATTR_KPARAM_INFO
	.align		4
.L_11:
        /*0028*/ 	.byte	0x04, 0x17
        /*002a*/ 	.short	(.L_13 - .L_12)
.L_12:
        /*002c*/ 	.word	0x00000000
        /*0030*/ 	.short	0x0000
        /*0032*/ 	.short	0x0000
        /*0034*/ 	.byte	0x00, 0xf0, 0x21, 0x00


	//----- nvinfo : EIATTR_SPARSE_MMA_MASK
	.align		4
.L_13:
        /*0038*/ 	.byte	0x03, 0x50
        /*003a*/ 	.short	0x0000


	//----- nvinfo : EIATTR_MAXREG_COUNT
	.align		4
        /*003c*/ 	.byte	0x03, 0x1b
        /*003e*/ 	.short	0x00ff


	//----- nvinfo : EIATTR_MERCURY_ISA_VERSION
	.align		4
        /*0040*/ 	.byte	0x03, 0x5f
        /*0042*/ 	.short	0x0101


	//----- nvinfo : EIATTR_VRC_CTA_INIT_COUNT
	.align		4
        /*0044*/ 	.byte	0x02, 0x4a
	.zero		1
	.zero		1


	//----- nvinfo : EIATTR_EXIT_INSTR_OFFSETS
	.align		4
        /*0048*/ 	.byte	0x04, 0x1c
        /*004a*/ 	.short	(.L_15 - .L_14)


	//   ....[0]....
.L_14:
        /*004c*/ 	.word	0x00000080


	//   ....[1]....
        /*0050*/ 	.word	0x00000140


	//----- nvinfo : EIATTR_CBANK_PARAM_SIZE
	.align		4
.L_15:
        /*0054*/ 	.byte	0x03, 0x19
        /*0056*/ 	.short	0x0018


	//----- nvinfo : EIATTR_PARAM_CBANK
	.align		4
        /*0058*/ 	.byte	0x04, 0x0a
        /*005a*/ 	.short	(.L_17 - .L_16)
	.align		4
.L_16:
        /*005c*/ 	.word	index@(.nv.constant0._Z4InitxPKdPd)
        /*0060*/ 	.short	0x0380
        /*0062*/ 	.short	0x0018


	//----- nvinfo : EIATTR_SW_WAR
	.align		4
.L_17:
        /*0064*/ 	.byte	0x04, 0x36
        /*0066*/ 	.short	(.L_19 - .L_18)
.L_18:
        /*0068*/ 	.word	0x00000008
.L_19:


//--------------------- .nv.callgraph             --------------------------
	.section	.nv.callgraph,"",@"SHT_CUDA_CALLGRAPH"
	.align	4
	.sectionentsize	8
	.align		4
        /*0000*/ 	.word	0x00000000
	.align		4
        /*0004*/ 	.word	0xffffffff
	.align		4
        /*0008*/ 	.word	0x00000000
	.align		4
        /*000c*/ 	.word	0xfffffffe
	.align		4
        /*0010*/ 	.word	0x00000000
	.align		4
        /*0014*/ 	.word	0xfffffffd
	.align		4
        /*0018*/ 	.word	0x00000000
	.align		4
        /*001c*/ 	.word	0xfffffffc


//--------------------- .text._Z4InitxPKdPd       --------------------------
	.section	.text._Z4InitxPKdPd,"ax",@progbits
	.align	128
        .global         _Z4InitxPKdPd
        .type           _Z4InitxPKdPd,@function
        .size           _Z4InitxPKdPd,(.L_x_1 - _Z4InitxPKdPd)
        .other          _Z4InitxPKdPd,@"STO_CUDA_ENTRY STV_DEFAULT"
_Z4InitxPKdPd:
.text._Z4InitxPKdPd:
[----:B------:R-:W-:Y:S01]  /*0000*/  LDC R1, c[0x0][0x37c] ;  /* 0x0000df00ff017b82 */ /* 0x000fe20000000800 */
[----:B------:R-:W0:Y:S01]  /*0010*/  S2R R0, SR_TID.X ;  /* 0x0000000000007919 */ /* 0x000e220000002100 */
[----:B------:R-:W0:Y:S01]  /*0020*/  LDCU UR4, c[0x0][0x360] ;  /* 0x00006c00ff0477ac */ /* 0x000e220008000800 */
[----:B------:R-:W0:Y:S01]  /*0030*/  S2R R3, SR_CTAID.X ;  /* 0x0000000000037919 */ /* 0x000e220000002500 */
[----:B------:R-:W1:Y:S01]  /*0040*/  LDCU.64 UR6, c[0x0][0x380] ;  /* 0x00007000ff0677ac */ /* 0x000e620008000a00 */
[----:B0-----:R-:W-:-:S05]  /*0050*/  IMAD R0, R3, UR4, R0 ;  /* 0x0000000403007c24 */ /* 0x001fca000f8e0200 */
[----:B-1----:R-:W-:-:S04]  /*0060*/  ISETP.GE.U32.AND P0, PT, R0, UR6, PT ;  /* 0x0000000600007c0c */ /* 0x002fc8000bf06070 */
[----:B------:R-:W-:-:S13]  /*0070*/  ISETP.GE.AND.EX P0, PT, RZ, UR7, PT, P0 ;  /* 0x00000007ff007c0c */ /* 0x000fda000bf06300 */
[----:B------:R-:W-:Y:S05]  /*0080*/  @P0 EXIT ;  /* 0x000000000000094d */ /* 0x000fea0003800000 */
[----:B------:R-:W0:Y:S01]  /*0090*/  LDCU.64 UR6, c[0x0][0x388] ;  /* 0x00007100ff0677ac */ /* 0x000e220008000a00 */
[----:B------:R-:W-:Y:S01]  /*00a0*/  IMAD.SHL.U32 R4, R0, 0x8, RZ ;  /* 0x0000000800047824 */ /* 0x000fe200078e00ff */
[----:B------:R-:W-:Y:S01]  /*00b0*/  SHF.R.U32.HI R0, RZ, 0x1d, R0 ;  /* 0x0000001dff007819 */ /* 0x000fe20000011600 */
[----:B------:R-:W1:Y:S03]  /*00c0*/  LDCU.64 UR4, c[0x0][0x358] ;  /* 0x00006b00ff0477ac */ /* 0x000e660008000a00 */
[----:B0-----:R-:W-:-:S04]  /*00d0*/  IADD3 R2, P0, PT, R4, UR6, RZ ;  /* 0x0000000604027c10 */ /* 0x001fc8000ff1e0ff */
[----:B------:R-:W-:Y:S01]  /*00e0*/  IADD3.X R3, PT, PT, R0, UR7, RZ, P0, !PT ;  /* 0x0000000700037c10 */ /* 0x000fe200087fe4ff */
[----:B------:R-:W0:Y:S05]  /*00f0*/  LDCU.64 UR6, c[0x0][0x390] ;  /* 0x00007200ff0677ac */ /* 0x000e2a0008000a00 */
[----:B-1----:R-:W2:Y:S01]  /*0100*/  LDG.E.64 R2, desc[UR4][R2.64] ;  /* 0x0000000402027981 */ /* 0x002ea2000c1e1b00 */
[----:B0-----:R-:W-:-:S04]  /*0110*/  IADD3 R4, P0, PT, R4, UR6, RZ ;  /* 0x0000000604047c10 */ /* 0x001fc8000ff1e0ff */
[----:B------:R-:W-:-:S05]  /*0120*/  IADD3.X R5, PT, PT, R0, UR7, RZ, P0, !PT ;  /* 0x0000000700057c10 */ /* 0x000fca00087fe4ff */
[----:B--2---:R-:W-:Y:S01]  /*0130*/  STG.E.64 desc[UR4][R4.64], R2 ;  /* 0x0000000204007986 */ /* 0x004fe2000c101b04 */
[----:B------:R-:W-:Y:S05]  /*0140*/  EXIT ;  /* 0x000000000000794d */ /* 0x000fea0003800000 */
.L_x_0:
[----:B------:R-:W-:-:S00]  /*0150*/  BRA `(.L_x_0) ;  /* 0xfffffffc00fc7947 */ /* 0x000fc0000383ffff */
[----:B------:R-:W-:-:S00]  /*0160*/  NOP ;  /* 0x0000000000007918 */ /* 0x000fc00000000000 */
        /* <DEDUP_REMOVED lines=9> */
.L_x_1:


//--------------------- .nv.shared.reserved.0     --------------------------
	.section	.nv.shared.reserved.0,"aw",@nobits
	.weak		__nv_reservedSMEM_offset_0_alias
	.size		__nv_reservedSMEM_offset_0_alias, 0, 64
	.other		__nv_reservedSMEM_offset_0_alias,@"STO_CUDA_RESERVED_SHARED STV_DEFAULT"
__nv_reservedSMEM_offset_0_alias:
	.zero		0
	.zero		64


//--------------------- .nv.constant0._Z4InitxPKdPd --------------------------
	.section	.nv.constant0._Z4InitxPKdPd,"a",@progbits
	.sectionflags	@""
	.align	4
.nv.constant0._Z4InitxPKdPd:
	.zero		920


//--------------------- SYMBOLS --------------------------

	.type		.nv.reservedSmem.offset0,@object
	.size		.nv.reservedSmem.offset0,0x4
